	.headerflags	@"EF_CUDA_TEXMODE_UNIFIED EF_CUDA_64BIT_ADDRESS EF_CUDA_ACCELERATORS EF_CUDA_SM90 EF_CUDA_VIRTUAL_SM(EF_CUDA_SM90)"
	.elftype	@"ET_EXEC"


//--------------------- .nv.info                  --------------------------
	.section	.nv.info,"",@"SHT_CUDA_INFO"
	.align	4


	//----- nvinfo : EIATTR_REGCOUNT
	.align		4
        /*0000*/ 	.byte	0x04, 0x2f
        /*0002*/ 	.short	(.L_1 - .L_0)
	.align		4
.L_0:
        /*0004*/ 	.word	index@(triton_poi_fused_convolution_44)
        /*0008*/ 	.word	0x0000000c


	//----- nvinfo : EIATTR_MIN_STACK_SIZE
	.align		4
.L_1:
        /*000c*/ 	.byte	0x04, 0x12
        /*000e*/ 	.short	(.L_3 - .L_2)
	.align		4
.L_2:
        /*0010*/ 	.word	index@(triton_poi_fused_convolution_44)
        /*0014*/ 	.word	0x00000000


	//----- nvinfo : EIATTR_FRAME_SIZE
	.align		4
.L_3:
        /*0018*/ 	.byte	0x04, 0x11
        /*001a*/ 	.short	(.L_5 - .L_4)
	.align		4
.L_4:
        /*001c*/ 	.word	index@(triton_poi_fused_convolution_44)
        /*0020*/ 	.word	0x00000000


	//----- nvinfo : EIATTR_MIN_STACK_SIZE
	.align		4
.L_5:
        /*0024*/ 	.byte	0x04, 0x12
        /*0026*/ 	.short	(.L_7 - .L_6)
	.align		4
.L_6:
        /*0028*/ 	.word	index@(triton_poi_fused_convolution_44)
        /*002c*/ 	.word	0x00000000
.L_7:


//--------------------- .nv.info.triton_poi_fused_convolution_44 --------------------------
	.section	.nv.info.triton_poi_fused_convolution_44,"",@"SHT_CUDA_INFO"
	.sectionflags	@""
	.align	4


	//----- nvinfo : EIATTR_CUDA_API_VERSION
	.align		4
        /*0000*/ 	.byte	0x04, 0x37
        /*0002*/ 	.short	(.L_9 - .L_8)
.L_8:
        /*0004*/ 	.word	0x0000007c


	//----- nvinfo : EIATTR_KPARAM_INFO
	.align		4
.L_9:
        /*0008*/ 	.byte	0x04, 0x17
        /*000a*/ 	.short	(.L_11 - .L_10)
.L_10:
        /*000c*/ 	.word	0x00000000
        /*0010*/ 	.short	0x0002
        /*0012*/ 	.short	0x0010
        /*0014*/ 	.byte	0x00, 0xf0, 0x11, 0x00


	//----- nvinfo : EIATTR_KPARAM_INFO
	.align		4
.L_11:
        /*0018*/ 	.byte	0x04, 0x17
        /*001a*/ 	.short	(.L_13 - .L_12)
.L_12:
        /*001c*/ 	.word	0x00000000
        /*0020*/ 	.short	0x0001
        /*0022*/ 	.short	0x0008
        /*0024*/ 	.byte	0x00, 0xf4, 0x21, 0x00


	//----- nvinfo : EIATTR_KPARAM_INFO
	.align		4
.L_13:
        /*0028*/ 	.byte	0x04, 0x17
        /*002a*/ 	.short	(.L_15 - .L_14)
.L_14:
        /*002c*/ 	.word	0x00000000
        /*0030*/ 	.short	0x0000
        /*0032*/ 	.short	0x0000
        /*0034*/ 	.byte	0x00, 0xf4, 0x21, 0x00


	//----- nvinfo : EIATTR_SPARSE_MMA_MASK
	.align		4
.L_15:
        /*0038*/ 	.byte	0x03, 0x50
        /*003a*/ 	.short	0x0000


	//----- nvinfo : EIATTR_MAXREG_COUNT
	.align		4
        /*003c*/ 	.byte	0x03, 0x1b
        /*003e*/ 	.short	0x00ff


	//----- nvinfo : EIATTR_EXIT_INSTR_OFFSETS
	.align		4
        /*0040*/ 	.byte	0x04, 0x1c
        /*0042*/ 	.short	(.L_17 - .L_16)


	//   ....[0]....
.L_16:
        /*0044*/ 	.word	0x00000170


	//----- nvinfo : EIATTR_REQNTID
	.align		4
.L_17:
        /*0048*/ 	.byte	0x04, 0x10
        /*004a*/ 	.short	(.L_19 - .L_18)
.L_18:
        /*004c*/ 	.word	0x00000080
        /*0050*/ 	.word	0x00000001
        /*0054*/ 	.word	0x00000001


	//----- nvinfo : EIATTR_CBANK_PARAM_SIZE
	.align		4
.L_19:
        /*0058*/ 	.byte	0x03, 0x19
        /*005a*/ 	.short	0x0014


	//----- nvinfo : EIATTR_PARAM_CBANK
	.align		4
        /*005c*/ 	.byte	0x04, 0x0a
        /*005e*/ 	.short	(.L_21 - .L_20)
	.align		4
.L_20:
        /*0060*/ 	.word	index@(.nv.constant0.triton_poi_fused_convolution_44)
        /*0064*/ 	.short	0x0210
        /*0066*/ 	.short	0x0014


	//----- nvinfo : EIATTR_SW_WAR
	.align		4
.L_21:
        /*0068*/ 	.byte	0x04, 0x36
        /*006a*/ 	.short	(.L_23 - .L_22)
.L_22:
        /*006c*/ 	.word	0x00000008
.L_23:


//--------------------- .nv.callgraph             --------------------------
	.section	.nv.callgraph,"",@"SHT_CUDA_CALLGRAPH"
	.align	4
	.sectionentsize	8
	.align		4
        /*0000*/ 	.word	0x00000000
	.align		4
        /*0004*/ 	.word	0xffffffff
	.align		4
        /*0008*/ 	.word	0x00000000
	.align		4
        /*000c*/ 	.word	0xfffffffe
	.align		4
        /*0010*/ 	.word	0x00000000
	.align		4
        /*0014*/ 	.word	0xfffffffd
	.align		4
        /*0018*/ 	.word	0x00000000
	.align		4
        /*001c*/ 	.word	0xfffffffc


//--------------------- .text.triton_poi_fused_convolution_44 --------------------------
	.section	.text.triton_poi_fused_convolution_44,"ax",@progbits
	.align	128
        .global         triton_poi_fused_convolution_44
        .type           triton_poi_fused_convolution_44,@function
        .size           triton_poi_fused_convolution_44,(.L_x_1 - triton_poi_fused_convolution_44)
        .other          triton_poi_fused_convolution_44,@"STO_CUDA_ENTRY STV_DEFAULT"
triton_poi_fused_convolution_44:
.text.triton_poi_fused_convolution_44:
[----:B------:R-:W-:Y:S01]  /*0000*/  LDC R1, c[0x0][0x28] ;  /* 0x00000a00ff017b82 */ /* 0x000fe20000000800 */
[----:B------:R-:W1:Y:S07]  /*0010*/  S2R R0, SR_TID.X ;  /* 0x0000000000007919 */ /* 0x000e6e0000002100 */
[----:B------:R-:W2:Y:S01]  /*0020*/  LDC.64 R4, c[0x0][0x218] ;  /* 0x00008600ff047b82 */ /* 0x000ea20000000a00 */
[----:B------:R-:W-:Y:S01]  /*0030*/  ULDC.64 UR4, c[0x0][0x208] ;  /* 0x0000820000047ab9 */ /* 0x000fe20000000a00 */
[----:B------:R-:W3:Y:S06]  /*0040*/  S2R R7, SR_CTAID.X ;  /* 0x0000000000077919 */ /* 0x000eec0000002500 */
[----:B------:R-:W4:Y:S01]  /*0050*/  LDC.64 R2, c[0x0][0x210] ;  /* 0x00008400ff027b82 */ /* 0x000f220000000a00 */
[----:B-1----:R-:W-:Y:S01]  /*0060*/  IMAD.SHL.U32 R0, R0, 0x2, RZ ;  /* 0x0000000200007824 */ /* 0x002fe200078e00ff */
[----:B---3--:R-:W-:-:S04]  /*0070*/  SHF.R.S32.HI R6, RZ, 0x17, R7 ;  /* 0x00000017ff067819 */ /* 0x008fc80000011407 */
[----:B------:R-:W-:Y:S02]  /*0080*/  LOP3.LUT R0, R0, 0xfe, RZ, 0xc0, !PT ;  /* 0x000000fe00007812 */ /* 0x000fe400078ec0ff */
[----:B------:R-:W-:-:S03]  /*0090*/  SGXT R6, R6, 0x1 ;  /* 0x000000010606781a */ /* 0x000fc60000000200 */
[----:B------:R-:W-:-:S04]  /*00a0*/  IMAD R7, R7, 0x100, R0 ;  /* 0x0000010007077824 */ /* 0x000fc800078e0200 */
[----:B----4-:R-:W-:Y:S01]  /*00b0*/  IMAD.WIDE R2, R7, 0x4, R2 ;  /* 0x0000000407027825 */ /* 0x010fe200078e0202 */
[----:B------:R-:W-:-:S04]  /*00c0*/  LEA.HI R6, R6, R7, RZ, 0xc ;  /* 0x0000000706067211 */ /* 0x000fc800078f60ff */
[----:B------:R-:W-:-:S04]  /*00d0*/  SHF.R.S32.HI R6, RZ, 0xc, R6 ;  /* 0x0000000cff067819 */ /* 0x000fc80000011406 */
[----:B------:R-:W-:-:S04]  /*00e0*/  LEA.HI R0, R6, R6, RZ, 0x2 ;  /* 0x0000000606007211 */ /* 0x000fc800078f10ff */
[----:B------:R-:W-:-:S05]  /*00f0*/  LOP3.LUT R9, R0, 0xfffffffc, RZ, 0xc0, !PT ;  /* 0xfffffffc00097812 */ /* 0x000fca00078ec0ff */
[----:B------:R-:W-:Y:S02]  /*0100*/  IMAD.IADD R9, R6, 0x1, -R9 ;  /* 0x0000000106097824 */ /* 0x000fe400078e0a09 */
[----:B------:R-:W3:Y:S02]  /*0110*/  LDG.E.64 R6, desc[UR4][R2.64] ;  /* 0x0000000402067981 */ /* 0x000ee4000c1e1b00 */
[----:B--2---:R-:W-:-:S06]  /*0120*/  IMAD.WIDE R4, R9, 0x4, R4 ;  /* 0x0000000409047825 */ /* 0x004fcc00078e0204 */
[----:B------:R-:W3:Y:S02]  /*0130*/  LDG.E.EL R4, desc[UR4][R4.64] ;  /* 0x0000000404047981 */ /* 0x000ee4000c2e1900 */
[--C-:B---3--:R-:W-:Y:S01]  /*0140*/  FADD R6, R6, R4.reuse ;  /* 0x0000000406067221 */ /* 0x108fe20000000000 */
[----:B------:R-:W-:-:S05]  /*0150*/  FADD R7, R7, R4 ;  /* 0x0000000407077221 */ /* 0x000fca0000000000 */
[----:B------:R-:W-:Y:S01]  /*0160*/  STG.E.64 desc[UR4][R2.64], R6 ;  /* 0x0000000602007986 */ /* 0x000fe2000c101b04 */
[----:B------:R-:W-:Y:S05]  /*0170*/  EXIT ;  /* 0x000000000000794d */ /* 0x000fea0003800000 */
.L_x_0:
[----:B------:R-:W-:-:S00]  /*0180*/  BRA `(.L_x_0) ;  /* 0xfffffffc00fc7947 */ /* 0x000fc0000383ffff */
[----:B------:R-:W-:-:S00]  /*0190*/  NOP ;  /* 0x0000000000007918 */ /* 0x000fc00000000000 */
        /* <DEDUP_REMOVED lines=14> */
.L_x_1:


//--------------------- .nv.constant0.triton_poi_fused_convolution_44 --------------------------
	.section	.nv.constant0.triton_poi_fused_convolution_44,"a",@progbits
	.sectionflags	@""
	.align	4
.nv.constant0.triton_poi_fused_convolution_44:
	.zero		548
